//
// Generated by NVIDIA NVVM Compiler
//
// Compiler Build ID: CL-36424714
// Cuda compilation tools, release 13.0, V13.0.88
// Based on NVVM 20.0.0
//

.version 9.0
.target sm_100
.address_size 64

	// .globl	_Z13outputFromGPUv
.extern .func  (.param .b32 func_retval0) vprintf
(
	.param .b64 vprintf_param_0,
	.param .b64 vprintf_param_1
)
;
.global .align 1 .b8 $str[17] = {72, 101, 108, 108, 111, 32, 102, 114, 111, 109, 32, 71, 80, 85, 33, 10};

.visible .entry _Z13outputFromGPUv()
{
	.reg .b32 	%r<3>;
	.reg .b64 	%rd<3>;

	mov.u64 	%rd1, $str;
	cvta.global.u64 	%rd2, %rd1;
	{ // callseq 0, 0
	.param .b64 param0;
	st.param.b64 	[param0], %rd2;
	.param .b64 param1;
	st.param.b64 	[param1], 0;
	.param .b32 retval0;
	call.uni (retval0), 
	vprintf, 
	(
	param0, 
	param1
	);
	ld.param.b32 	%r1, [retval0];
	} // callseq 0
	ret;

}
	// .globl	_Z3addiiPi
.visible .entry _Z3addiiPi(
	.param .u32 _Z3addiiPi_param_0,
	.param .u32 _Z3addiiPi_param_1,
	.param .u64 .ptr .align 1 _Z3addiiPi_param_2
)
{
	.reg .b32 	%r<4>;
	.reg .b64 	%rd<3>;

	ld.param.u32 	%r1, [_Z3addiiPi_param_0];
	ld.param.u32 	%r2, [_Z3addiiPi_param_1];
	ld.param.u64 	%rd1, [_Z3addiiPi_param_2];
	cvta.to.global.u64 	%rd2, %rd1;
	add.s32 	%r3, %r2, %r1;
	st.global.u32 	[%rd2], %r3;
	ret;

}
	// .globl	_Z12addTwoArraysPiS_S_
.visible .entry _Z12addTwoArraysPiS_S_(
	.param .u64 .ptr .align 1 _Z12addTwoArraysPiS_S__param_0,
	.param .u64 .ptr .align 1 _Z12addTwoArraysPiS_S__param_1,
	.param .u64 .ptr .align 1 _Z12addTwoArraysPiS_S__param_2
)
{
	.reg .pred 	%p<2>;
	.reg .b32 	%r<5>;
	.reg .b64 	%rd<11>;

	ld.param.u64 	%rd1, [_Z12addTwoArraysPiS_S__param_0];
	ld.param.u64 	%rd2, [_Z12addTwoArraysPiS_S__param_1];
	ld.param.u64 	%rd3, [_Z12addTwoArraysPiS_S__param_2];
	mov.u32 	%r1, %ctaid.x;
	setp.gt.u32 	%p1, %r1, 9;
	@%p1 bra 	$L__BB2_2;
	cvta.to.global.u64 	%rd4, %rd1;
	cvta.to.global.u64 	%rd5, %rd2;
	cvta.to.global.u64 	%rd6, %rd3;
	mul.wide.u32 	%rd7, %r1, 4;
	add.s64 	%rd8, %rd4, %rd7;
	ld.global.u32 	%r2, [%rd8];
	add.s64 	%rd9, %rd5, %rd7;
	ld.global.u32 	%r3, [%rd9];
	add.s32 	%r4, %r3, %r2;
	add.s64 	%rd10, %rd6, %rd7;
	st.global.u32 	[%rd10], %r4;
$L__BB2_2:
	ret;

}


// ===== COMPILED SASS (sm_100) =====

	.target	sm_100

	.elftype	@"ET_EXEC"


//--------------------- .note.nv.tkinfo           --------------------------
	.section	.note.nv.tkinfo,"",@"SHT_NOTE"
	.sectionflags	@"SHF_NOTE_NV_TKINFO"
	.tkinfo
        /*0018*/ 	.word	0x00000002
        /*0030*/ 	.string	""
        /*0030*/ 	.string	"ptxas"
        /*0030*/ 	.string	"Cuda compilation tools, release 13.0, V13.0.88"
        /*0030*/ 	.string	"Build cuda_13.0.r13.0/compiler.36424714_0"
        /*0030*/ 	.string	"-arch sm_100 -m 64 "



//--------------------- .note.nv.cuinfo           --------------------------
	.section	.note.nv.cuinfo,"",@"SHT_NOTE"
	.sectionflags	@"SHF_NOTE_NV_CUINFO"
        /*0018*/ 	.short	0x0002
        /*001a*/ 	.short	0x0064
        /*001c*/ 	.short	0x0082
	.zero		2


//--------------------- .nv.info                  --------------------------
	.section	.nv.info,"",@"SHT_CUDA_INFO"
	.align	4


	//----- nvinfo : EIATTR_REGCOUNT
	.align		4
        /*0000*/ 	.byte	0x04, 0x2f
        /*0002*/ 	.short	(.L_2 - .L_1)
	.align		4
.L_1:
        /*0004*/ 	.word	index@(_Z13outputFromGPUv)
        /*0008*/ 	.word	0x00000018


	//----- nvinfo : EIATTR_FRAME_SIZE
	.align		4
.L_2:
        /*000c*/ 	.byte	0x04, 0x11
        /*000e*/ 	.short	(.L_4 - .L_3)
	.align		4
.L_3:
        /*0010*/ 	.word	index@(_Z13outputFromGPUv)
        /*0014*/ 	.word	0x00000000


	//----- nvinfo : EIATTR_REGCOUNT
	.align		4
.L_4:
        /*0018*/ 	.byte	0x04, 0x2f
        /*001a*/ 	.short	(.L_6 - .L_5)
	.align		4
.L_5:
        /*001c*/ 	.word	index@(_Z3addiiPi)
        /*0020*/ 	.word	0x00000008


	//----- nvinfo : EIATTR_FRAME_SIZE
	.align		4
.L_6:
        /*0024*/ 	.byte	0x04, 0x11
        /*0026*/ 	.short	(.L_8 - .L_7)
	.align		4
.L_7:
        /*0028*/ 	.word	index@(_Z3addiiPi)
        /*002c*/ 	.word	0x00000000


	//----- nvinfo : EIATTR_REGCOUNT
	.align		4
.L_8:
        /*0030*/ 	.byte	0x04, 0x2f
        /*0032*/ 	.short	(.L_10 - .L_9)
	.align		4
.L_9:
        /*0034*/ 	.word	index@(_Z12addTwoArraysPiS_S_)
        /*0038*/ 	.word	0x0000000c


	//----- nvinfo : EIATTR_FRAME_SIZE
	.align		4
.L_10:
        /*003c*/ 	.byte	0x04, 0x11
        /*003e*/ 	.short	(.L_12 - .L_11)
	.align		4
.L_11:
        /*0040*/ 	.word	index@(_Z12addTwoArraysPiS_S_)
        /*0044*/ 	.word	0x00000000


	//----- nvinfo : EIATTR_MIN_STACK_SIZE
	.align		4
.L_12:
        /*0048*/ 	.byte	0x04, 0x12
        /*004a*/ 	.short	(.L_14 - .L_13)
	.align		4
.L_13:
        /*004c*/ 	.word	index@(_Z12addTwoArraysPiS_S_)
        /*0050*/ 	.word	0x00000000


	//----- nvinfo : EIATTR_MIN_STACK_SIZE
	.align		4
.L_14:
        /*0054*/ 	.byte	0x04, 0x12
        /*0056*/ 	.short	(.L_16 - .L_15)
	.align		4
.L_15:
        /*0058*/ 	.word	index@(_Z3addiiPi)
        /*005c*/ 	.word	0x00000000


	//----- nvinfo : EIATTR_MIN_STACK_SIZE
	.align		4
.L_16:
        /*0060*/ 	.byte	0x04, 0x12
        /*0062*/ 	.short	(.L_18 - .L_17)
	.align		4
.L_17:
        /*0064*/ 	.word	index@(_Z13outputFromGPUv)
        /*0068*/ 	.word	0x00000000
.L_18:


//--------------------- .nv.compat                --------------------------
	.section	.nv.compat,"",@"SHT_CUDA_COMPAT_INFO"
	.align	4
        /*0000*/ 	.byte	0x02, 0x09, 0x00, 0x00, 0x02, 0x02, 0x01, 0x00, 0x02, 0x05, 0x05, 0x00, 0x03, 0x07, 0x01, 0x01
        /*0010*/ 	.byte	0x02, 0x03, 0x00, 0x00, 0x02, 0x06, 0x01, 0x00, 0x04, 0x0b, 0x08, 0x00, 0x09, 0x00, 0x00, 0x00
        /*0020*/ 	.byte	0x00, 0x00, 0x00, 0x00


//--------------------- .nv.info._Z12addTwoArraysPiS_S_ --------------------------
	.section	.nv.info._Z12addTwoArraysPiS_S_,"",@"SHT_CUDA_INFO"
	.sectionflags	@""
	.align	4


	//----- nvinfo : EIATTR_CUDA_API_VERSION
	.align		4
        /*0000*/ 	.byte	0x04, 0x37
        /*0002*/ 	.short	(.L_20 - .L_19)
.L_19:
        /*0004*/ 	.word	0x00000082


	//----- nvinfo : EIATTR_KPARAM_INFO
	.align		4
.L_20:
        /*0008*/ 	.byte	0x04, 0x17
        /*000a*/ 	.short	(.L_22 - .L_21)
.L_21:
        /*000c*/ 	.word	0x00000000
        /*0010*/ 	.short	0x0002
        /*0012*/ 	.short	0x0010
        /*0014*/ 	.byte	0x00, 0xf5, 0x21, 0x00


	//----- nvinfo : EIATTR_KPARAM_INFO
	.align		4
.L_22:
        /*0018*/ 	.byte	0x04, 0x17
        /*001a*/ 	.short	(.L_24 - .L_23)
.L_23:
        /*001c*/ 	.word	0x00000000
        /*0020*/ 	.short	0x0001
        /*0022*/ 	.short	0x0008
        /*0024*/ 	.byte	0x00, 0xf5, 0x21, 0x00


	//----- nvinfo : EIATTR_KPARAM_INFO
	.align		4
.L_24:
        /*0028*/ 	.byte	0x04, 0x17
        /*002a*/ 	.short	(.L_26 - .L_25)
.L_25:
        /*002c*/ 	.word	0x00000000
        /*0030*/ 	.short	0x0000
        /*0032*/ 	.short	0x0000
        /*0034*/ 	.byte	0x00, 0xf5, 0x21, 0x00


	//----- nvinfo : EIATTR_SPARSE_MMA_MASK
	.align		4
.L_26:
        /*0038*/ 	.byte	0x03, 0x50
        /*003a*/ 	.short	0x0000


	//----- nvinfo : EIATTR_MAXREG_COUNT
	.align		4
        /*003c*/ 	.byte	0x03, 0x1b
        /*003e*/ 	.short	0x00ff


	//----- nvinfo : EIATTR_MERCURY_ISA_VERSION
	.align		4
        /*0040*/ 	.byte	0x03, 0x5f
        /*0042*/ 	.short	0x0101


	//----- nvinfo : EIATTR_VRC_CTA_INIT_COUNT
	.align		4
        /*0044*/ 	.byte	0x02, 0x4a
	.zero		1
	.zero		1


	//----- nvinfo : EIATTR_EXIT_INSTR_OFFSETS
	.align		4
        /*0048*/ 	.byte	0x04, 0x1c
        /*004a*/ 	.short	(.L_28 - .L_27)


	//   ....[0]....
.L_27:
        /*004c*/ 	.word	0x00000030


	//   ....[1]....
        /*0050*/ 	.word	0x000000f0


	//----- nvinfo : EIATTR_CBANK_PARAM_SIZE
	.align		4
.L_28:
        /*0054*/ 	.byte	0x03, 0x19
        /*0056*/ 	.short	0x0018


	//----- nvinfo : EIATTR_PARAM_CBANK
	.align		4
        /*0058*/ 	.byte	0x04, 0x0a
        /*005a*/ 	.short	(.L_30 - .L_29)
	.align		4
.L_29:
        /*005c*/ 	.word	index@(.nv.constant0._Z12addTwoArraysPiS_S_)
        /*0060*/ 	.short	0x0380
        /*0062*/ 	.short	0x0018


	//----- nvinfo : EIATTR_SW_WAR
	.align		4
.L_30:
        /*0064*/ 	.byte	0x04, 0x36
        /*0066*/ 	.short	(.L_32 - .L_31)
.L_31:
        /*0068*/ 	.word	0x00000008
.L_32:


//--------------------- .nv.info._Z3addiiPi       --------------------------
	.section	.nv.info._Z3addiiPi,"",@"SHT_CUDA_INFO"
	.sectionflags	@""
	.align	4


	//----- nvinfo : EIATTR_CUDA_API_VERSION
	.align		4
        /*0000*/ 	.byte	0x04, 0x37
        /*0002*/ 	.short	(.L_34 - .L_33)
.L_33:
        /*0004*/ 	.word	0x00000082


	//----- nvinfo : EIATTR_KPARAM_INFO
	.align		4
.L_34:
        /*0008*/ 	.byte	0x04, 0x17
        /*000a*/ 	.short	(.L_36 - .L_35)
.L_35:
        /*000c*/ 	.word	0x00000000
        /*0010*/ 	.short	0x0002
        /*0012*/ 	.short	0x0008
        /*0014*/ 	.byte	0x00, 0xf5, 0x21, 0x00


	//----- nvinfo : EIATTR_KPARAM_INFO
	.align		4
.L_36:
        /*0018*/ 	.byte	0x04, 0x17
        /*001a*/ 	.short	(.L_38 - .L_37)
.L_37:
        /*001c*/ 	.word	0x00000000
        /*0020*/ 	.short	0x0001
        /*0022*/ 	.short	0x0004
        /*0024*/ 	.byte	0x00, 0xf0, 0x11, 0x00


	//----- nvinfo : EIATTR_KPARAM_INFO
	.align		4
.L_38:
        /*0028*/ 	.byte	0x04, 0x17
        /*002a*/ 	.short	(.L_40 - .L_39)
.L_39:
        /*002c*/ 	.word	0x00000000
        /*0030*/ 	.short	0x0000
        /*0032*/ 	.short	0x0000
        /*0034*/ 	.byte	0x00, 0xf0, 0x11, 0x00


	//----- nvinfo : EIATTR_SPARSE_MMA_MASK
	.align		4
.L_40:
        /*0038*/ 	.byte	0x03, 0x50
        /*003a*/ 	.short	0x0000


	//----- nvinfo : EIATTR_MAXREG_COUNT
	.align		4
        /*003c*/ 	.byte	0x03, 0x1b
        /*003e*/ 	.short	0x00ff


	//----- nvinfo : EIATTR_MERCURY_ISA_VERSION
	.align		4
        /*0040*/ 	.byte	0x03, 0x5f
        /*0042*/ 	.short	0x0101


	//----- nvinfo : EIATTR_VRC_CTA_INIT_COUNT
	.align		4
        /*0044*/ 	.byte	0x02, 0x4a
	.zero		1
	.zero		1


	//----- nvinfo : EIATTR_EXIT_INSTR_OFFSETS
	.align		4
        /*0048*/ 	.byte	0x04, 0x1c
        /*004a*/ 	.short	(.L_42 - .L_41)


	//   ....[0]....
.L_41:
        /*004c*/ 	.word	0x00000060


	//----- nvinfo : EIATTR_CBANK_PARAM_SIZE
	.align		4
.L_42:
        /*0050*/ 	.byte	0x03, 0x19
        /*0052*/ 	.short	0x0010


	//----- nvinfo : EIATTR_PARAM_CBANK
	.align		4
        /*0054*/ 	.byte	0x04, 0x0a
        /*0056*/ 	.short	(.L_44 - .L_43)
	.align		4
.L_43:
        /*0058*/ 	.word	index@(.nv.constant0._Z3addiiPi)
        /*005c*/ 	.short	0x0380
        /*005e*/ 	.short	0x0010


	//----- nvinfo : EIATTR_SW_WAR
	.align		4
.L_44:
        /*0060*/ 	.byte	0x04, 0x36
        /*0062*/ 	.short	(.L_46 - .L_45)
.L_45:
        /*0064*/ 	.word	0x00000008
.L_46:


//--------------------- .nv.info._Z13outputFromGPUv --------------------------
	.section	.nv.info._Z13outputFromGPUv,"",@"SHT_CUDA_INFO"
	.sectionflags	@""
	.align	4


	//----- nvinfo : EIATTR_CUDA_API_VERSION
	.align		4
        /*0000*/ 	.byte	0x04, 0x37
        /*0002*/ 	.short	(.L_48 - .L_47)
.L_47:
        /*0004*/ 	.word	0x00000082


	//----- nvinfo : EIATTR_SPARSE_MMA_MASK
	.align		4
.L_48:
        /*0008*/ 	.byte	0x03, 0x50
        /*000a*/ 	.short	0x0000


	//----- nvinfo : EIATTR_MAXREG_COUNT
	.align		4
        /*000c*/ 	.byte	0x03, 0x1b
        /*000e*/ 	.short	0x00ff


	//----- nvinfo : EIATTR_EXTERNS
	.align		4
        /*0010*/ 	.byte	0x04, 0x0f
        /*0012*/ 	.short	(.L_50 - .L_49)


	//   ....[0]....
	.align		4
.L_49:
        /*0014*/ 	.word	index@(vprintf)


	//----- nvinfo : EIATTR_MERCURY_ISA_VERSION
	.align		4
.L_50:
        /*0018*/ 	.byte	0x03, 0x5f
        /*001a*/ 	.short	0x0101


	//----- nvinfo : EIATTR_VRC_CTA_INIT_COUNT
	.align		4
        /*001c*/ 	.byte	0x02, 0x4a
	.zero		1
	.zero		1


	//----- nvinfo : EIATTR_SYSCALL_OFFSETS
	.align		4
        /*0020*/ 	.byte	0x04, 0x46
        /*0022*/ 	.short	(.L_52 - .L_51)


	//   ....[0]....
.L_51:
        /*0024*/ 	.word	0x00000080


	//----- nvinfo : EIATTR_EXIT_INSTR_OFFSETS
	.align		4
.L_52:
        /*0028*/ 	.byte	0x04, 0x1c
        /*002a*/ 	.short	(.L_54 - .L_53)


	//   ....[0]....
.L_53:
        /*002c*/ 	.word	0x00000090


	//----- nvinfo : EIATTR_SW_WAR
	.align		4
.L_54:
        /*0030*/ 	.byte	0x04, 0x36
        /*0032*/ 	.short	(.L_56 - .L_55)
.L_55:
        /*0034*/ 	.word	0x00000008
.L_56:


//--------------------- .nv.callgraph             --------------------------
	.section	.nv.callgraph,"",@"SHT_CUDA_CALLGRAPH"
	.align	4
	.sectionentsize	8
	.align		4
        /*0000*/ 	.word	0x00000000
	.align		4
        /*0004*/ 	.word	0xffffffff
	.align		4
        /*0008*/ 	.word	index@(_Z13outputFromGPUv)
	.align		4
        /*000c*/ 	.word	index@(vprintf)
	.align		4
        /*0010*/ 	.word	0x00000000
	.align		4
        /*0014*/ 	.word	0xfffffffe
	.align		4
        /*0018*/ 	.word	0x00000000
	.align		4
        /*001c*/ 	.word	0xfffffffd
	.align		4
        /*0020*/ 	.word	0x00000000
	.align		4
        /*0024*/ 	.word	0xfffffffc


//--------------------- .nv.constant4             --------------------------
	.section	.nv.constant4,"a",@progbits
	.align	8
	.align		8
.nv.constant4:
        /*0000*/ 	.dword	$str
	.align		8
        /*0008*/ 	.dword	vprintf


//--------------------- .text._Z12addTwoArraysPiS_S_ --------------------------
	.section	.text._Z12addTwoArraysPiS_S_,"ax",@progbits
	.align	128
        .global         _Z12addTwoArraysPiS_S_
        .type           _Z12addTwoArraysPiS_S_,@function
        .size           _Z12addTwoArraysPiS_S_,(.L_x_4 - _Z12addTwoArraysPiS_S_)
        .other          _Z12addTwoArraysPiS_S_,@"STO_CUDA_ENTRY STV_DEFAULT"
_Z12addTwoArraysPiS_S_:
.text._Z12addTwoArraysPiS_S_:
[----:B------:R-:W-:Y:S01]  /*0000*/  LDC R1, c[0x0][0x37c] ;  /* 0x0000df00ff017b82 */ /* 0x000fe20000000800 */
[----:B------:R-:W0:Y:S02]  /*0010*/  S2R R9, SR_CTAID.X ;  /* 0x0000000000097919 */ /* 0x000e240000002500 */
[----:B0-----:R-:W-:-:S13]  /*0020*/  ISETP.GT.U32.AND P0, PT, R9, 0x9, PT ;  /* 0x000000090900780c */ /* 0x001fda0003f04070 */
[----:B------:R-:W-:Y:S05]  /*0030*/  @P0 EXIT ;  /* 0x000000000000094d */ /* 0x000fea0003800000 */
[----:B------:R-:W0:Y:S01]  /*0040*/  LDC.64 R2, c[0x0][0x380] ;  /* 0x0000e000ff027b82 */ /* 0x000e220000000a00 */
[----:B------:R-:W1:Y:S07]  /*0050*/  LDCU.64 UR4, c[0x0][0x358] ;  /* 0x00006b00ff0477ac */ /* 0x000e6e0008000a00 */
[----:B------:R-:W2:Y:S08]  /*0060*/  LDC.64 R4, c[0x0][0x388] ;  /* 0x0000e200ff047b82 */ /* 0x000eb00000000a00 */
[----:B------:R-:W3:Y:S01]  /*0070*/  LDC.64 R6, c[0x0][0x390] ;  /* 0x0000e400ff067b82 */ /* 0x000ee20000000a00 */
[----:B0-----:R-:W-:-:S06]  /*0080*/  IMAD.WIDE.U32 R2, R9, 0x4, R2 ;  /* 0x0000000409027825 */ /* 0x001fcc00078e0002 */
[----:B-1----:R-:W4:Y:S01]  /*0090*/  LDG.E R2, desc[UR4][R2.64] ;  /* 0x0000000402027981 */ /* 0x002f22000c1e1900 */
[----:B--2---:R-:W-:-:S06]  /*00a0*/  IMAD.WIDE.U32 R4, R9, 0x4, R4 ;  /* 0x0000000409047825 */ /* 0x004fcc00078e0004 */
[----:B------:R-:W4:Y:S01]  /*00b0*/  LDG.E R5, desc[UR4][R4.64] ;  /* 0x0000000404057981 */ /* 0x000f22000c1e1900 */
[----:B---3--:R-:W-:Y:S01]  /*00c0*/  IMAD.WIDE.U32 R6, R9, 0x4, R6 ;  /* 0x0000000409067825 */ /* 0x008fe200078e0006 */
[----:B----4-:R-:W-:-:S05]  /*00d0*/  IADD3 R9, PT, PT, R2, R5, RZ ;  /* 0x0000000502097210 */ /* 0x010fca0007ffe0ff */
[----:B------:R-:W-:Y:S01]  /*00e0*/  STG.E desc[UR4][R6.64], R9 ;  /* 0x0000000906007986 */ /* 0x000fe2000c101904 */
[----:B------:R-:W-:Y:S05]  /*00f0*/  EXIT ;  /* 0x000000000000794d */ /* 0x000fea0003800000 */
.L_x_0:
[----:B------:R-:W-:-:S00]  /*0100*/  BRA `(.L_x_0) ;  /* 0xfffffffc00fc7947 */ /* 0x000fc0000383ffff */
[----:B------:R-:W-:-:S00]  /*0110*/  NOP ;  /* 0x0000000000007918 */ /* 0x000fc00000000000 */
        /* <DEDUP_REMOVED lines=14> */
.L_x_4:


//--------------------- .text._Z3addiiPi          --------------------------
	.section	.text._Z3addiiPi,"ax",@progbits
	.align	128
        .global         _Z3addiiPi
        .type           _Z3addiiPi,@function
        .size           _Z3addiiPi,(.L_x_5 - _Z3addiiPi)
        .other          _Z3addiiPi,@"STO_CUDA_ENTRY STV_DEFAULT"
_Z3addiiPi:
.text._Z3addiiPi:
[----:B------:R-:W-:Y:S08]  /*0000*/  LDC R1, c[0x0][0x37c] ;  /* 0x0000df00ff017b82 */ /* 0x000ff00000000800 */
[----:B------:R-:W0:Y:S01]  /*0010*/  LDC.64 R4, c[0x0][0x380] ;  /* 0x0000e000ff047b82 */ /* 0x000e220000000a00 */
[----:B------:R-:W1:Y:S07]  /*0020*/  LDCU.64 UR4, c[0x0][0x358] ;  /* 0x00006b00ff0477ac */ /* 0x000e6e0008000a00 */
[----:B------:R-:W1:Y:S01]  /*0030*/  LDC.64 R2, c[0x0][0x388] ;  /* 0x0000e200ff027b82 */ /* 0x000e620000000a00 */
[----:B0-----:R-:W-:-:S05]  /*0040*/  IADD3 R5, PT, PT, R5, R4, RZ ;  /* 0x0000000405057210 */ /* 0x001fca0007ffe0ff */
[----:B-1----:R-:W-:Y:S01]  /*0050*/  STG.E desc[UR4][R2.64], R5 ;  /* 0x0000000502007986 */ /* 0x002fe2000c101904 */
[----:B------:R-:W-:Y:S05]  /*0060*/  EXIT ;  /* 0x000000000000794d */ /* 0x000fea0003800000 */
.L_x_1:
        /* <DEDUP_REMOVED lines=9> */
.L_x_5:


//--------------------- .text._Z13outputFromGPUv  --------------------------
	.section	.text._Z13outputFromGPUv,"ax",@progbits
	.align	128
        .global         _Z13outputFromGPUv
        .type           _Z13outputFromGPUv,@function
        .size           _Z13outputFromGPUv,(.L_x_6 - _Z13outputFromGPUv)
        .other          _Z13outputFromGPUv,@"STO_CUDA_ENTRY STV_DEFAULT"
_Z13outputFromGPUv:
.text._Z13outputFromGPUv:
[----:B------:R-:W0:Y:S01]  /*0000*/  LDC R1, c[0x0][0x37c] ;  /* 0x0000df00ff017b82 */ /* 0x000e220000000800 */
[----:B------:R-:W-:Y:S01]  /*0010*/  MOV R0, 0x8 ;  /* 0x0000000800007802 */ /* 0x000fe20000000f00 */
[----:B------:R-:W1:Y:S01]  /*0020*/  LDCU.64 UR4, c[0x4][URZ] ;  /* 0x01000000ff0477ac */ /* 0x000e620008000a00 */
[----:B------:R-:W-:-:S05]  /*0030*/  CS2R R6, SRZ ;  /* 0x0000000000067805 */ /* 0x000fca000001ff00 */
[----:B------:R2:W3:Y:S01]  /*0040*/  LDC.64 R2, c[0x4][R0] ;  /* 0x0100000000027b82 */ /* 0x0004e20000000a00 */
[----:B-1----:R-:W-:Y:S02]  /*0050*/  IMAD.U32 R4, RZ, RZ, UR4 ;  /* 0x00000004ff047e24 */ /* 0x002fe4000f8e00ff */
[----:B--2---:R-:W-:-:S07]  /*0060*/  IMAD.U32 R5, RZ, RZ, UR5 ;  /* 0x00000005ff057e24 */ /* 0x004fce000f8e00ff */
[----:B------:R-:W-:-:S07]  /*0070*/  LEPC R20, `(.L_x_2) ;  /* 0x000000001014794e */ /* 0x000fce0000000000 */
[----:B0--3--:R-:W-:Y:S05]  /*0080*/  CALL.ABS.NOINC R2 ;  /* 0x0000000002007343 */ /* 0x009fea0003c00000 */
.L_x_2:
[----:B------:R-:W-:Y:S05]  /*0090*/  EXIT ;  /* 0x000000000000794d */ /* 0x000fea0003800000 */
.L_x_3:
        /* <DEDUP_REMOVED lines=14> */
.L_x_6:


//--------------------- .nv.global.init           --------------------------
	.section	.nv.global.init,"aw",@progbits
.nv.global.init:
	.type		$str,@object
	.size		$str,(.L_0 - $str)
$str:
        /*0000*/ 	.byte	0x48, 0x65, 0x6c, 0x6c, 0x6f, 0x20, 0x66, 0x72, 0x6f, 0x6d, 0x20, 0x47, 0x50, 0x55, 0x21, 0x0a
        /*0010*/ 	.byte	0x00
.L_0:


//--------------------- .nv.shared.reserved.0     --------------------------
	.section	.nv.shared.reserved.0,"aw",@nobits
	.weak		__nv_reservedSMEM_offset_0_alias
	.size		__nv_reservedSMEM_offset_0_alias, 0, 64
	.other		__nv_reservedSMEM_offset_0_alias,@"STO_CUDA_RESERVED_SHARED STV_DEFAULT"
__nv_reservedSMEM_offset_0_alias:
	.zero		0
	.zero		64


//--------------------- .nv.constant0._Z12addTwoArraysPiS_S_ --------------------------
	.section	.nv.constant0._Z12addTwoArraysPiS_S_,"a",@progbits
	.sectionflags	@""
	.align	4
.nv.constant0._Z12addTwoArraysPiS_S_:
	.zero		920


//--------------------- .nv.constant0._Z3addiiPi  --------------------------
	.section	.nv.constant0._Z3addiiPi,"a",@progbits
	.sectionflags	@""
	.align	4
.nv.constant0._Z3addiiPi:
	.zero		912


//--------------------- .nv.constant0._Z13outputFromGPUv --------------------------
	.section	.nv.constant0._Z13outputFromGPUv,"a",@progbits
	.sectionflags	@""
	.align	4
.nv.constant0._Z13outputFromGPUv:
	.zero		896


//--------------------- SYMBOLS --------------------------

	.type		.nv.reservedSmem.offset0,@object
	.size		.nv.reservedSmem.offset0,0x4
	.type		vprintf,@function
